//
// Generated by NVIDIA NVVM Compiler
//
// Compiler Build ID: CL-36424714
// Cuda compilation tools, release 13.0, V13.0.88
// Based on NVVM 20.0.0
//

.version 9.0
.target sm_100
.address_size 64

	// .globl	_Z6pwProdP6float2iS0_i

.visible .entry _Z6pwProdP6float2iS0_i(
	.param .u64 .ptr .align 1 _Z6pwProdP6float2iS0_i_param_0,
	.param .u32 _Z6pwProdP6float2iS0_i_param_1,
	.param .u64 .ptr .align 1 _Z6pwProdP6float2iS0_i_param_2,
	.param .u32 _Z6pwProdP6float2iS0_i_param_3
)
{
	.reg .pred 	%p<2>;
	.reg .b32 	%r<12>;
	.reg .b32 	%f<11>;
	.reg .b64 	%rd<8>;

	ld.param.u64 	%rd1, [_Z6pwProdP6float2iS0_i_param_0];
	ld.param.u32 	%r2, [_Z6pwProdP6float2iS0_i_param_1];
	ld.param.u64 	%rd2, [_Z6pwProdP6float2iS0_i_param_2];
	mov.u32 	%r3, %ntid.x;
	mov.u32 	%r4, %ntid.y;
	mov.u32 	%r5, %ctaid.x;
	mov.u32 	%r6, %ctaid.y;
	mov.u32 	%r7, %nctaid.x;
	mad.lo.s32 	%r8, %r6, %r7, %r5;
	mov.u32 	%r9, %tid.x;
	mov.u32 	%r10, %tid.y;
	mad.lo.s32 	%r11, %r8, %r4, %r10;
	mad.lo.s32 	%r1, %r11, %r3, %r9;
	setp.ge.s32 	%p1, %r1, %r2;
	@%p1 bra 	$L__BB0_2;
	cvta.to.global.u64 	%rd3, %rd1;
	cvta.to.global.u64 	%rd4, %rd2;
	mul.wide.s32 	%rd5, %r1, 8;
	add.s64 	%rd6, %rd3, %rd5;
	ld.global.v2.f32 	{%f1, %f2}, [%rd6];
	add.s64 	%rd7, %rd4, %rd5;
	ld.global.v2.f32 	{%f3, %f4}, [%rd7];
	mul.f32 	%f5, %f1, %f3;
	mul.f32 	%f6, %f2, %f4;
	sub.f32 	%f7, %f5, %f6;
	st.global.f32 	[%rd6], %f7;
	ld.global.f32 	%f8, [%rd7];
	mul.f32 	%f9, %f2, %f8;
	fma.rn.f32 	%f10, %f4, %f7, %f9;
	st.global.f32 	[%rd6+4], %f10;
$L__BB0_2:
	ret;

}


// ===== COMPILED SASS (sm_100) =====

	.target	sm_100

	.elftype	@"ET_EXEC"


//--------------------- .note.nv.tkinfo           --------------------------
	.section	.note.nv.tkinfo,"",@"SHT_NOTE"
	.sectionflags	@"SHF_NOTE_NV_TKINFO"
	.tkinfo
        /*0018*/ 	.word	0x00000002
        /*0030*/ 	.string	""
        /*0030*/ 	.string	"ptxas"
        /*0030*/ 	.string	"Cuda compilation tools, release 13.0, V13.0.88"
        /*0030*/ 	.string	"Build cuda_13.0.r13.0/compiler.36424714_0"
        /*0030*/ 	.string	"-arch sm_100 -m 64 "



//--------------------- .note.nv.cuinfo           --------------------------
	.section	.note.nv.cuinfo,"",@"SHT_NOTE"
	.sectionflags	@"SHF_NOTE_NV_CUINFO"
        /*0018*/ 	.short	0x0002
        /*001a*/ 	.short	0x0064
        /*001c*/ 	.short	0x0082
	.zero		2


//--------------------- .nv.info                  --------------------------
	.section	.nv.info,"",@"SHT_CUDA_INFO"
	.align	4


	//----- nvinfo : EIATTR_REGCOUNT
	.align		4
        /*0000*/ 	.byte	0x04, 0x2f
        /*0002*/ 	.short	(.L_1 - .L_0)
	.align		4
.L_0:
        /*0004*/ 	.word	index@(_Z6pwProdP6float2iS0_i)
        /*0008*/ 	.word	0x0000000e


	//----- nvinfo : EIATTR_FRAME_SIZE
	.align		4
.L_1:
        /*000c*/ 	.byte	0x04, 0x11
        /*000e*/ 	.short	(.L_3 - .L_2)
	.align		4
.L_2:
        /*0010*/ 	.word	index@(_Z6pwProdP6float2iS0_i)
        /*0014*/ 	.word	0x00000000


	//----- nvinfo : EIATTR_MIN_STACK_SIZE
	.align		4
.L_3:
        /*0018*/ 	.byte	0x04, 0x12
        /*001a*/ 	.short	(.L_5 - .L_4)
	.align		4
.L_4:
        /*001c*/ 	.word	index@(_Z6pwProdP6float2iS0_i)
        /*0020*/ 	.word	0x00000000
.L_5:


//--------------------- .nv.compat                --------------------------
	.section	.nv.compat,"",@"SHT_CUDA_COMPAT_INFO"
	.align	4
        /*0000*/ 	.byte	0x02, 0x09, 0x00, 0x00, 0x02, 0x02, 0x01, 0x00, 0x02, 0x05, 0x05, 0x00, 0x03, 0x07, 0x01, 0x01
        /*0010*/ 	.byte	0x02, 0x03, 0x00, 0x00, 0x02, 0x06, 0x01, 0x00, 0x04, 0x0b, 0x08, 0x00, 0x09, 0x00, 0x00, 0x00
        /*0020*/ 	.byte	0x00, 0x00, 0x00, 0x00


//--------------------- .nv.info._Z6pwProdP6float2iS0_i --------------------------
	.section	.nv.info._Z6pwProdP6float2iS0_i,"",@"SHT_CUDA_INFO"
	.sectionflags	@""
	.align	4


	//----- nvinfo : EIATTR_CUDA_API_VERSION
	.align		4
        /*0000*/ 	.byte	0x04, 0x37
        /*0002*/ 	.short	(.L_7 - .L_6)
.L_6:
        /*0004*/ 	.word	0x00000082


	//----- nvinfo : EIATTR_KPARAM_INFO
	.align		4
.L_7:
        /*0008*/ 	.byte	0x04, 0x17
        /*000a*/ 	.short	(.L_9 - .L_8)
.L_8:
        /*000c*/ 	.word	0x00000000
        /*0010*/ 	.short	0x0003
        /*0012*/ 	.short	0x0018
        /*0014*/ 	.byte	0x00, 0xf0, 0x11, 0x00


	//----- nvinfo : EIATTR_KPARAM_INFO
	.align		4
.L_9:
        /*0018*/ 	.byte	0x04, 0x17
        /*001a*/ 	.short	(.L_11 - .L_10)
.L_10:
        /*001c*/ 	.word	0x00000000
        /*0020*/ 	.short	0x0002
        /*0022*/ 	.short	0x0010
        /*0024*/ 	.byte	0x00, 0xf5, 0x21, 0x00


	//----- nvinfo : EIATTR_KPARAM_INFO
	.align		4
.L_11:
        /*0028*/ 	.byte	0x04, 0x17
        /*002a*/ 	.short	(.L_13 - .L_12)
.L_12:
        /*002c*/ 	.word	0x00000000
        /*0030*/ 	.short	0x0001
        /*0032*/ 	.short	0x0008
        /*0034*/ 	.byte	0x00, 0xf0, 0x11, 0x00


	//----- nvinfo : EIATTR_KPARAM_INFO
	.align		4
.L_13:
        /*0038*/ 	.byte	0x04, 0x17
        /*003a*/ 	.short	(.L_15 - .L_14)
.L_14:
        /*003c*/ 	.word	0x00000000
        /*0040*/ 	.short	0x0000
        /*0042*/ 	.short	0x0000
        /*0044*/ 	.byte	0x00, 0xf5, 0x21, 0x00


	//----- nvinfo : EIATTR_SPARSE_MMA_MASK
	.align		4
.L_15:
        /*0048*/ 	.byte	0x03, 0x50
        /*004a*/ 	.short	0x0000


	//----- nvinfo : EIATTR_MAXREG_COUNT
	.align		4
        /*004c*/ 	.byte	0x03, 0x1b
        /*004e*/ 	.short	0x00ff


	//----- nvinfo : EIATTR_MERCURY_ISA_VERSION
	.align		4
        /*0050*/ 	.byte	0x03, 0x5f
        /*0052*/ 	.short	0x0101


	//----- nvinfo : EIATTR_VRC_CTA_INIT_COUNT
	.align		4
        /*0054*/ 	.byte	0x02, 0x4a
	.zero		1
	.zero		1


	//----- nvinfo : EIATTR_EXIT_INSTR_OFFSETS
	.align		4
        /*0058*/ 	.byte	0x04, 0x1c
        /*005a*/ 	.short	(.L_17 - .L_16)


	//   ....[0]....
.L_16:
        /*005c*/ 	.word	0x000000d0


	//   ....[1]....
        /*0060*/ 	.word	0x000001c0


	//----- nvinfo : EIATTR_CBANK_PARAM_SIZE
	.align		4
.L_17:
        /*0064*/ 	.byte	0x03, 0x19
        /*0066*/ 	.short	0x001c


	//----- nvinfo : EIATTR_PARAM_CBANK
	.align		4
        /*0068*/ 	.byte	0x04, 0x0a
        /*006a*/ 	.short	(.L_19 - .L_18)
	.align		4
.L_18:
        /*006c*/ 	.word	index@(.nv.constant0._Z6pwProdP6float2iS0_i)
        /*0070*/ 	.short	0x0380
        /*0072*/ 	.short	0x001c


	//----- nvinfo : EIATTR_SW_WAR
	.align		4
.L_19:
        /*0074*/ 	.byte	0x04, 0x36
        /*0076*/ 	.short	(.L_21 - .L_20)
.L_20:
        /*0078*/ 	.word	0x00000008
.L_21:


//--------------------- .nv.callgraph             --------------------------
	.section	.nv.callgraph,"",@"SHT_CUDA_CALLGRAPH"
	.align	4
	.sectionentsize	8
	.align		4
        /*0000*/ 	.word	0x00000000
	.align		4
        /*0004*/ 	.word	0xffffffff
	.align		4
        /*0008*/ 	.word	0x00000000
	.align		4
        /*000c*/ 	.word	0xfffffffe
	.align		4
        /*0010*/ 	.word	0x00000000
	.align		4
        /*0014*/ 	.word	0xfffffffd
	.align		4
        /*0018*/ 	.word	0x00000000
	.align		4
        /*001c*/ 	.word	0xfffffffc


//--------------------- .text._Z6pwProdP6float2iS0_i --------------------------
	.section	.text._Z6pwProdP6float2iS0_i,"ax",@progbits
	.align	128
        .global         _Z6pwProdP6float2iS0_i
        .type           _Z6pwProdP6float2iS0_i,@function
        .size           _Z6pwProdP6float2iS0_i,(.L_x_1 - _Z6pwProdP6float2iS0_i)
        .other          _Z6pwProdP6float2iS0_i,@"STO_CUDA_ENTRY STV_DEFAULT"
_Z6pwProdP6float2iS0_i:
.text._Z6pwProdP6float2iS0_i:
[----:B------:R-:W-:Y:S01]  /*0000*/  LDC R1, c[0x0][0x37c] ;  /* 0x0000df00ff017b82 */ /* 0x000fe20000000800 */
[----:B------:R-:W0:Y:S01]  /*0010*/  S2R R0, SR_CTAID.Y ;  /* 0x0000000000007919 */ /* 0x000e220000002600 */
[----:B------:R-:W1:Y:S06]  /*0020*/  LDCU UR4, c[0x0][0x360] ;  /* 0x00006c00ff0477ac */ /* 0x000e6c0008000800 */
[----:B------:R-:W0:Y:S01]  /*0030*/  S2UR UR6, SR_CTAID.X ;  /* 0x00000000000679c3 */ /* 0x000e220000002500 */
[----:B------:R-:W2:Y:S01]  /*0040*/  S2R R5, SR_TID.Y ;  /* 0x0000000000057919 */ /* 0x000ea20000002200 */
[----:B------:R-:W2:Y:S01]  /*0050*/  LDCU UR5, c[0x0][0x364] ;  /* 0x00006c80ff0577ac */ /* 0x000ea20008000800 */
[----:B------:R-:W1:Y:S01]  /*0060*/  S2R R7, SR_TID.X ;  /* 0x0000000000077919 */ /* 0x000e620000002100 */
[----:B------:R-:W3:Y:S04]  /*0070*/  LDCU UR7, c[0x0][0x388] ;  /* 0x00007100ff0777ac */ /* 0x000ee80008000800 */
[----:B------:R-:W0:Y:S02]  /*0080*/  LDC R3, c[0x0][0x370] ;  /* 0x0000dc00ff037b82 */ /* 0x000e240000000800 */
[----:B0-----:R-:W-:-:S04]  /*0090*/  IMAD R0, R0, R3, UR6 ;  /* 0x0000000600007e24 */ /* 0x001fc8000f8e0203 */
[----:B--2---:R-:W-:-:S04]  /*00a0*/  IMAD R0, R0, UR5, R5 ;  /* 0x0000000500007c24 */ /* 0x004fc8000f8e0205 */
[----:B-1----:R-:W-:-:S05]  /*00b0*/  IMAD R7, R0, UR4, R7 ;  /* 0x0000000400077c24 */ /* 0x002fca000f8e0207 */
[----:B---3--:R-:W-:-:S13]  /*00c0*/  ISETP.GE.AND P0, PT, R7, UR7, PT ;  /* 0x0000000707007c0c */ /* 0x008fda000bf06270 */
[----:B------:R-:W-:Y:S05]  /*00d0*/  @P0 EXIT ;  /* 0x000000000000094d */ /* 0x000fea0003800000 */
[----:B------:R-:W0:Y:S01]  /*00e0*/  LDC.64 R2, c[0x0][0x380] ;  /* 0x0000e000ff027b82 */ /* 0x000e220000000a00 */
[----:B------:R-:W1:Y:S07]  /*00f0*/  LDCU.64 UR4, c[0x0][0x358] ;  /* 0x00006b00ff0477ac */ /* 0x000e6e0008000a00 */
[----:B------:R-:W2:Y:S01]  /*0100*/  LDC.64 R4, c[0x0][0x390] ;  /* 0x0000e400ff047b82 */ /* 0x000ea20000000a00 */
[----:B0-----:R-:W-:-:S04]  /*0110*/  IMAD.WIDE R2, R7, 0x8, R2 ;  /* 0x0000000807027825 */ /* 0x001fc800078e0202 */
[----:B--2---:R-:W-:Y:S02]  /*0120*/  IMAD.WIDE R4, R7, 0x8, R4 ;  /* 0x0000000807047825 */ /* 0x004fe400078e0204 */
[----:B-1----:R-:W2:Y:S04]  /*0130*/  LDG.E.64 R6, desc[UR4][R2.64] ;  /* 0x0000000402067981 */ /* 0x002ea8000c1e1b00 */
[----:B------:R-:W2:Y:S02]  /*0140*/  LDG.E.64 R8, desc[UR4][R4.64] ;  /* 0x0000000404087981 */ /* 0x000ea4000c1e1b00 */
[----:B--2---:R-:W-:-:S04]  /*0150*/  FMUL R11, R7, R9 ;  /* 0x00000009070b7220 */ /* 0x004fc80000400000 */
[----:B------:R-:W-:-:S05]  /*0160*/  FFMA R6, R6, R8, -R11 ;  /* 0x0000000806067223 */ /* 0x000fca000000080b */
[----:B------:R-:W-:Y:S04]  /*0170*/  STG.E desc[UR4][R2.64], R6 ;  /* 0x0000000602007986 */ /* 0x000fe8000c101904 */
[----:B------:R-:W2:Y:S02]  /*0180*/  LDG.E R0, desc[UR4][R4.64] ;  /* 0x0000000404007981 */ /* 0x000ea4000c1e1900 */
[----:B--2---:R-:W-:-:S04]  /*0190*/  FMUL R0, R7, R0 ;  /* 0x0000000007007220 */ /* 0x004fc80000400000 */
[----:B------:R-:W-:-:S05]  /*01a0*/  FFMA R9, R9, R6, R0 ;  /* 0x0000000609097223 */ /* 0x000fca0000000000 */
[----:B------:R-:W-:Y:S01]  /*01b0*/  STG.E desc[UR4][R2.64+0x4], R9 ;  /* 0x0000040902007986 */ /* 0x000fe2000c101904 */
[----:B------:R-:W-:Y:S05]  /*01c0*/  EXIT ;  /* 0x000000000000794d */ /* 0x000fea0003800000 */
.L_x_0:
[----:B------:R-:W-:-:S00]  /*01d0*/  BRA `(.L_x_0) ;  /* 0xfffffffc00fc7947 */ /* 0x000fc0000383ffff */
[----:B------:R-:W-:-:S00]  /*01e0*/  NOP ;  /* 0x0000000000007918 */ /* 0x000fc00000000000 */
        /* <DEDUP_REMOVED lines=9> */
.L_x_1:


//--------------------- .nv.shared.reserved.0     --------------------------
	.section	.nv.shared.reserved.0,"aw",@nobits
	.weak		__nv_reservedSMEM_offset_0_alias
	.size		__nv_reservedSMEM_offset_0_alias, 0, 64
	.other		__nv_reservedSMEM_offset_0_alias,@"STO_CUDA_RESERVED_SHARED STV_DEFAULT"
__nv_reservedSMEM_offset_0_alias:
	.zero		0
	.zero		64


//--------------------- .nv.constant0._Z6pwProdP6float2iS0_i --------------------------
	.section	.nv.constant0._Z6pwProdP6float2iS0_i,"a",@progbits
	.sectionflags	@""
	.align	4
.nv.constant0._Z6pwProdP6float2iS0_i:
	.zero		924


//--------------------- SYMBOLS --------------------------

	.type		.nv.reservedSmem.offset0,@object
	.size		.nv.reservedSmem.offset0,0x4
